	.headerflags	@"EF_CUDA_TEXMODE_UNIFIED EF_CUDA_64BIT_ADDRESS EF_CUDA_ACCELERATORS EF_CUDA_SM90 EF_CUDA_VIRTUAL_SM(EF_CUDA_SM90)"
	.elftype	@"ET_EXEC"


//--------------------- .nv.info                  --------------------------
	.section	.nv.info,"",@"SHT_CUDA_INFO"
	.align	4


	//----- nvinfo : EIATTR_REGCOUNT
	.align		4
        /*0000*/ 	.byte	0x04, 0x2f
        /*0002*/ 	.short	(.L_1 - .L_0)
	.align		4
.L_0:
        /*0004*/ 	.word	index@(triton_poi_fused_add_addmm_mul_71)
        /*0008*/ 	.word	0x0000001e


	//----- nvinfo : EIATTR_MIN_STACK_SIZE
	.align		4
.L_1:
        /*000c*/ 	.byte	0x04, 0x12
        /*000e*/ 	.short	(.L_3 - .L_2)
	.align		4
.L_2:
        /*0010*/ 	.word	index@(triton_poi_fused_add_addmm_mul_71)
        /*0014*/ 	.word	0x00000000


	//----- nvinfo : EIATTR_FRAME_SIZE
	.align		4
.L_3:
        /*0018*/ 	.byte	0x04, 0x11
        /*001a*/ 	.short	(.L_5 - .L_4)
	.align		4
.L_4:
        /*001c*/ 	.word	index@(triton_poi_fused_add_addmm_mul_71)
        /*0020*/ 	.word	0x00000000


	//----- nvinfo : EIATTR_MIN_STACK_SIZE
	.align		4
.L_5:
        /*0024*/ 	.byte	0x04, 0x12
        /*0026*/ 	.short	(.L_7 - .L_6)
	.align		4
.L_6:
        /*0028*/ 	.word	index@(triton_poi_fused_add_addmm_mul_71)
        /*002c*/ 	.word	0x00000000
.L_7:


//--------------------- .nv.info.triton_poi_fused_add_addmm_mul_71 --------------------------
	.section	.nv.info.triton_poi_fused_add_addmm_mul_71,"",@"SHT_CUDA_INFO"
	.sectionflags	@""
	.align	4


	//----- nvinfo : EIATTR_CUDA_API_VERSION
	.align		4
        /*0000*/ 	.byte	0x04, 0x37
        /*0002*/ 	.short	(.L_9 - .L_8)
.L_8:
        /*0004*/ 	.word	0x0000007c


	//----- nvinfo : EIATTR_KPARAM_INFO
	.align		4
.L_9:
        /*0008*/ 	.byte	0x04, 0x17
        /*000a*/ 	.short	(.L_11 - .L_10)
.L_10:
        /*000c*/ 	.word	0x00000000
        /*0010*/ 	.short	0x0004
        /*0012*/ 	.short	0x0020
        /*0014*/ 	.byte	0x00, 0xf0, 0x11, 0x00


	//----- nvinfo : EIATTR_KPARAM_INFO
	.align		4
.L_11:
        /*0018*/ 	.byte	0x04, 0x17
        /*001a*/ 	.short	(.L_13 - .L_12)
.L_12:
        /*001c*/ 	.word	0x00000000
        /*0020*/ 	.short	0x0003
        /*0022*/ 	.short	0x0018
        /*0024*/ 	.byte	0x00, 0xf4, 0x21, 0x00


	//----- nvinfo : EIATTR_KPARAM_INFO
	.align		4
.L_13:
        /*0028*/ 	.byte	0x04, 0x17
        /*002a*/ 	.short	(.L_15 - .L_14)
.L_14:
        /*002c*/ 	.word	0x00000000
        /*0030*/ 	.short	0x0002
        /*0032*/ 	.short	0x0010
        /*0034*/ 	.byte	0x00, 0xf4, 0x21, 0x00


	//----- nvinfo : EIATTR_KPARAM_INFO
	.align		4
.L_15:
        /*0038*/ 	.byte	0x04, 0x17
        /*003a*/ 	.short	(.L_17 - .L_16)
.L_16:
        /*003c*/ 	.word	0x00000000
        /*0040*/ 	.short	0x0001
        /*0042*/ 	.short	0x0008
        /*0044*/ 	.byte	0x00, 0xf4, 0x21, 0x00


	//----- nvinfo : EIATTR_KPARAM_INFO
	.align		4
.L_17:
        /*0048*/ 	.byte	0x04, 0x17
        /*004a*/ 	.short	(.L_19 - .L_18)
.L_18:
        /*004c*/ 	.word	0x00000000
        /*0050*/ 	.short	0x0000
        /*0052*/ 	.short	0x0000
        /*0054*/ 	.byte	0x00, 0xf4, 0x21, 0x00


	//----- nvinfo : EIATTR_SPARSE_MMA_MASK
	.align		4
.L_19:
        /*0058*/ 	.byte	0x03, 0x50
        /*005a*/ 	.short	0x0000


	//----- nvinfo : EIATTR_MAXREG_COUNT
	.align		4
        /*005c*/ 	.byte	0x03, 0x1b
        /*005e*/ 	.short	0x00ff


	//----- nvinfo : EIATTR_EXIT_INSTR_OFFSETS
	.align		4
        /*0060*/ 	.byte	0x04, 0x1c
        /*0062*/ 	.short	(.L_21 - .L_20)


	//   ....[0]....
.L_20:
        /*0064*/ 	.word	0x00000320


	//----- nvinfo : EIATTR_REQNTID
	.align		4
.L_21:
        /*0068*/ 	.byte	0x04, 0x10
        /*006a*/ 	.short	(.L_23 - .L_22)
.L_22:
        /*006c*/ 	.word	0x00000080
        /*0070*/ 	.word	0x00000001
        /*0074*/ 	.word	0x00000001


	//----- nvinfo : EIATTR_CBANK_PARAM_SIZE
	.align		4
.L_23:
        /*0078*/ 	.byte	0x03, 0x19
        /*007a*/ 	.short	0x0024


	//----- nvinfo : EIATTR_PARAM_CBANK
	.align		4
        /*007c*/ 	.byte	0x04, 0x0a
        /*007e*/ 	.short	(.L_25 - .L_24)
	.align		4
.L_24:
        /*0080*/ 	.word	index@(.nv.constant0.triton_poi_fused_add_addmm_mul_71)
        /*0084*/ 	.short	0x0210
        /*0086*/ 	.short	0x0024


	//----- nvinfo : EIATTR_SW_WAR
	.align		4
.L_25:
        /*0088*/ 	.byte	0x04, 0x36
        /*008a*/ 	.short	(.L_27 - .L_26)
.L_26:
        /*008c*/ 	.word	0x00000008
.L_27:


//--------------------- .nv.callgraph             --------------------------
	.section	.nv.callgraph,"",@"SHT_CUDA_CALLGRAPH"
	.align	4
	.sectionentsize	8
	.align		4
        /*0000*/ 	.word	0x00000000
	.align		4
        /*0004*/ 	.word	0xffffffff
	.align		4
        /*0008*/ 	.word	0x00000000
	.align		4
        /*000c*/ 	.word	0xfffffffe
	.align		4
        /*0010*/ 	.word	0x00000000
	.align		4
        /*0014*/ 	.word	0xfffffffd
	.align		4
        /*0018*/ 	.word	0x00000000
	.align		4
        /*001c*/ 	.word	0xfffffffc


//--------------------- .text.triton_poi_fused_add_addmm_mul_71 --------------------------
	.section	.text.triton_poi_fused_add_addmm_mul_71,"ax",@progbits
	.align	128
        .global         triton_poi_fused_add_addmm_mul_71
        .type           triton_poi_fused_add_addmm_mul_71,@function
        .size           triton_poi_fused_add_addmm_mul_71,(.L_x_1 - triton_poi_fused_add_addmm_mul_71)
        .other          triton_poi_fused_add_addmm_mul_71,@"STO_CUDA_ENTRY STV_DEFAULT"
triton_poi_fused_add_addmm_mul_71:
.text.triton_poi_fused_add_addmm_mul_71:
[----:B------:R-:W-:Y:S01]  /*0000*/  LDC R1, c[0x0][0x28] ;  /* 0x00000a00ff017b82 */ /* 0x000fe20000000800 */
[----:B------:R-:W1:Y:S07]  /*0010*/  S2R R0, SR_TID.X ;  /* 0x0000000000007919 */ /* 0x000e6e0000002100 */
[----:B------:R-:W2:Y:S01]  /*0020*/  LDC.64 R4, c[0x0][0x220] ;  /* 0x00008800ff047b82 */ /* 0x000ea20000000a00 */
[----:B------:R-:W-:Y:S01]  /*0030*/  ULDC.64 UR4, c[0x0][0x208] ;  /* 0x0000820000047ab9 */ /* 0x000fe20000000a00 */
[----:B------:R-:W3:Y:S06]  /*0040*/  S2R R3, SR_CTAID.X ;  /* 0x0000000000037919 */ /* 0x000eec0000002500 */
[----:B------:R-:W4:Y:S08]  /*0050*/  LDC.64 R8, c[0x0][0x218] ;  /* 0x00008600ff087b82 */ /* 0x000f300000000a00 */
[----:B------:R-:W5:Y:S01]  /*0060*/  LDC.64 R12, c[0x0][0x210] ;  /* 0x00008400ff0c7b82 */ /* 0x000f620000000a00 */
[----:B-1----:R-:W-:-:S04]  /*0070*/  SHF.L.U32 R0, R0, 0x2, RZ ;  /* 0x0000000200007819 */ /* 0x002fc800000006ff */
[----:B------:R-:W-:-:S04]  /*0080*/  LOP3.LUT R0, R0, 0x1fc, RZ, 0xc0, !PT ;  /* 0x000001fc00007812 */ /* 0x000fc800078ec0ff */
[----:B---3--:R-:W-:-:S04]  /*0090*/  LEA R0, R3, R0, 0x9 ;  /* 0x0000000003007211 */ /* 0x008fc800078e48ff */
[----:B------:R-:W-:Y:S01]  /*00a0*/  SHF.R.S32.HI R3, RZ, 0x1f, R0 ;  /* 0x0000001fff037819 */ /* 0x000fe20000011400 */
[----:B------:R-:W-:-:S03]  /*00b0*/  IMAD.HI R6, R0, 0x38e38e39, RZ ;  /* 0x38e38e3900067827 */ /* 0x000fc600078e02ff */
[----:B------:R-:W-:Y:S02]  /*00c0*/  LEA.HI R2, R3, R0, RZ, 0x9 ;  /* 0x0000000003027211 */ /* 0x000fe400078f48ff */
[----:B------:R-:W-:Y:S02]  /*00d0*/  SHF.R.U32.HI R7, RZ, 0x1f, R6 ;  /* 0x0000001fff077819 */ /* 0x000fe40000011606 */
[----:B------:R-:W-:Y:S02]  /*00e0*/  LOP3.LUT R3, R2, 0xfffffe00, RZ, 0xc0, !PT ;  /* 0xfffffe0002037812 */ /* 0x000fe400078ec0ff */
[----:B------:R-:W-:Y:S02]  /*00f0*/  LEA.HI.SX32 R6, R6, R7, 0x15 ;  /* 0x0000000706067211 */ /* 0x000fe400078faaff */
[----:B------:R-:W-:-:S05]  /*0100*/  IADD3 R3, R0, -R3, RZ ;  /* 0x8000000300037210 */ /* 0x000fca0007ffe0ff */
[----:B------:R-:W-:Y:S02]  /*0110*/  IMAD R25, R6, 0x2400, R3 ;  /* 0x0000240006197824 */ /* 0x000fe400078e0203 */
[----:B--2---:R-:W-:-:S04]  /*0120*/  IMAD.WIDE R4, R3, 0x4, R4 ;  /* 0x0000000403047825 */ /* 0x004fc800078e0204 */
[----:B------:R-:W-:Y:S02]  /*0130*/  IMAD R7, R6, -0x2200, R25 ;  /* 0xffffde0006077824 */ /* 0x000fe400078e0219 */
[----:B-----5:R-:W-:-:S04]  /*0140*/  IMAD.WIDE R24, R25, 0x4, R12 ;  /* 0x0000000419187825 */ /* 0x020fc800078e020c */
[----:B----4-:R-:W-:Y:S01]  /*0150*/  IMAD.WIDE R8, R7, 0x4, R8 ;  /* 0x0000000407087825 */ /* 0x010fe200078e0208 */
[----:B------:R-:W2:Y:S04]  /*0160*/  LDG.E.EL.128 R20, desc[UR4][R24.64+0x2800] ;  /* 0x0028000418147981 */ /* 0x000ea8000c2e1d00 */
[----:B------:R-:W3:Y:S01]  /*0170*/  LDG.E.EL.128 R4, desc[UR4][R4.64] ;  /* 0x0000000404047981 */ /* 0x000ee2000c2e1d00 */
[----:B------:R-:W-:-:S03]  /*0180*/  IMAD.WIDE R16, R0, 0x4, R12 ;  /* 0x0000000400107825 */ /* 0x000fc600078e020c */
[----:B------:R-:W3:Y:S04]  /*0190*/  LDG.E.EL.128 R8, desc[UR4][R8.64] ;  /* 0x0000000408087981 */ /* 0x000ee8000c2e1d00 */
[----:B------:R-:W4:Y:S04]  /*01a0*/  LDG.E.EL.128 R12, desc[UR4][R24.64+0x3000] ;  /* 0x00300004180c7981 */ /* 0x000f28000c2e1d00 */
[----:B------:R-:W2:Y:S01]  /*01b0*/  LDG.E.128 R16, desc[UR4][R16.64] ;  /* 0x0000000410107981 */ /* 0x000ea2000c1e1d00 */
[----:B------:R-:W-:-:S05]  /*01c0*/  SHF.R.S32.HI R26, RZ, 0x9, R2 ;  /* 0x00000009ff1a7819 */ /* 0x000fca0000011402 */
[----:B------:R-:W-:-:S05]  /*01d0*/  IMAD.HI R2, R26, 0x38e38e39, RZ ;  /* 0x38e38e391a027827 */ /* 0x000fca00078e02ff */
[----:B------:R-:W-:-:S04]  /*01e0*/  SHF.R.U32.HI R3, RZ, 0x1f, R2 ;  /* 0x0000001fff037819 */ /* 0x000fc80000011602 */
[----:B------:R-:W-:Y:S02]  /*01f0*/  LEA.HI.SX32 R27, R2, R3, 0x1e ;  /* 0x00000003021b7211 */ /* 0x000fe400078ff2ff */
[----:B------:R-:W1:Y:S03]  /*0200*/  LDC.64 R2, c[0x0][0x228] ;  /* 0x00008a00ff027b82 */ /* 0x000e660000000a00 */
[----:B------:R-:W-:-:S05]  /*0210*/  IMAD R27, R27, -0x12, R26 ;  /* 0xffffffee1b1b7824 */ /* 0x000fca00078e021a */
[C---:B------:R-:W-:Y:S02]  /*0220*/  ISETP.NE.AND P0, PT, R27.reuse, 0x6, PT ;  /* 0x000000061b00780c */ /* 0x040fe40003f05270 */
[----:B------:R-:W-:Y:S01]  /*0230*/  ISETP.NE.AND P1, PT, R27, 0x5, PT ;  /* 0x000000051b00780c */ /* 0x000fe20003f25270 */
[----:B-1----:R-:W-:-:S04]  /*0240*/  IMAD.WIDE R2, R0, 0x4, R2 ;  /* 0x0000000400027825 */ /* 0x002fc800078e0202 */
[----:B---3--:R-:W-:Y:S01]  /*0250*/  FADD R27, R8, R4 ;  /* 0x00000004081b7221 */ /* 0x008fe20000000000 */
[----:B------:R-:W-:Y:S01]  /*0260*/  FADD R4, R9, R5 ;  /* 0x0000000509047221 */ /* 0x000fe20000000000 */
[----:B------:R-:W-:Y:S01]  /*0270*/  FADD R5, R10, R6 ;  /* 0x000000060a057221 */ /* 0x000fe20000000000 */
[----:B------:R-:W-:Y:S01]  /*0280*/  FADD R6, R11, R7 ;  /* 0x000000070b067221 */ /* 0x000fe20000000000 */
[----:B----4-:R-:W-:Y:S01]  /*0290*/  FADD R12, R12, R27 ;  /* 0x0000001b0c0c7221 */ /* 0x010fe20000000000 */
[----:B------:R-:W-:Y:S01]  /*02a0*/  FADD R13, R13, R4 ;  /* 0x000000040d0d7221 */ /* 0x000fe20000000000 */
[----:B------:R-:W-:Y:S01]  /*02b0*/  FADD R14, R14, R5 ;  /* 0x000000050e0e7221 */ /* 0x000fe20000000000 */
[----:B------:R-:W-:Y:S01]  /*02c0*/  FADD R15, R15, R6 ;  /* 0x000000060f0f7221 */ /* 0x000fe20000000000 */
[----:B--2---:R-:W-:Y:S02]  /*02d0*/  @P0 SEL R12, R20, R16, !P1 ;  /* 0x00000010140c0207 */ /* 0x004fe40004800000 */
[----:B------:R-:W-:-:S02]  /*02e0*/  @P0 SEL R13, R21, R17, !P1 ;  /* 0x00000011150d0207 */ /* 0x000fc40004800000 */
[----:B------:R-:W-:Y:S02]  /*02f0*/  @P0 SEL R14, R22, R18, !P1 ;  /* 0x00000012160e0207 */ /* 0x000fe40004800000 */
[----:B------:R-:W-:-:S05]  /*0300*/  @P0 SEL R15, R23, R19, !P1 ;  /* 0x00000013170f0207 */ /* 0x000fca0004800000 */
[----:B------:R-:W-:Y:S01]  /*0310*/  STG.E.128 desc[UR4][R2.64], R12 ;  /* 0x0000000c02007986 */ /* 0x000fe2000c101d04 */
[----:B------:R-:W-:Y:S05]  /*0320*/  EXIT ;  /* 0x000000000000794d */ /* 0x000fea0003800000 */
.L_x_0:
[----:B------:R-:W-:-:S00]  /*0330*/  BRA `(.L_x_0) ;  /* 0xfffffffc00fc7947 */ /* 0x000fc0000383ffff */
[----:B------:R-:W-:-:S00]  /*0340*/  NOP ;  /* 0x0000000000007918 */ /* 0x000fc00000000000 */
        /* <DEDUP_REMOVED lines=11> */
.L_x_1:


//--------------------- .nv.constant0.triton_poi_fused_add_addmm_mul_71 --------------------------
	.section	.nv.constant0.triton_poi_fused_add_addmm_mul_71,"a",@progbits
	.sectionflags	@""
	.align	4
.nv.constant0.triton_poi_fused_add_addmm_mul_71:
	.zero		564
